//
// Generated by NVIDIA NVVM Compiler
//
// Compiler Build ID: CL-36424714
// Cuda compilation tools, release 13.0, V13.0.88
// Based on NVVM 20.0.0
//

.version 9.0
.target sm_100
.address_size 64

	// .globl	_Z21sumarMatricesParalelaPfS_S_i

.visible .entry _Z21sumarMatricesParalelaPfS_S_i(
	.param .u64 .ptr .align 1 _Z21sumarMatricesParalelaPfS_S_i_param_0,
	.param .u64 .ptr .align 1 _Z21sumarMatricesParalelaPfS_S_i_param_1,
	.param .u64 .ptr .align 1 _Z21sumarMatricesParalelaPfS_S_i_param_2,
	.param .u32 _Z21sumarMatricesParalelaPfS_S_i_param_3
)
{
	.reg .pred 	%p<2>;
	.reg .b32 	%r<12>;
	.reg .b32 	%f<4>;
	.reg .b64 	%rd<11>;

	ld.param.u64 	%rd1, [_Z21sumarMatricesParalelaPfS_S_i_param_0];
	ld.param.u64 	%rd2, [_Z21sumarMatricesParalelaPfS_S_i_param_1];
	ld.param.u64 	%rd3, [_Z21sumarMatricesParalelaPfS_S_i_param_2];
	ld.param.u32 	%r3, [_Z21sumarMatricesParalelaPfS_S_i_param_3];
	mov.u32 	%r4, %ctaid.y;
	mov.u32 	%r5, %ntid.y;
	mov.u32 	%r6, %tid.y;
	mad.lo.s32 	%r1, %r4, %r5, %r6;
	mov.u32 	%r7, %ctaid.x;
	mov.u32 	%r8, %ntid.x;
	mov.u32 	%r9, %tid.x;
	mad.lo.s32 	%r2, %r7, %r8, %r9;
	max.s32 	%r10, %r1, %r2;
	setp.ge.s32 	%p1, %r10, %r3;
	@%p1 bra 	$L__BB0_2;
	cvta.to.global.u64 	%rd4, %rd1;
	cvta.to.global.u64 	%rd5, %rd2;
	cvta.to.global.u64 	%rd6, %rd3;
	mad.lo.s32 	%r11, %r3, %r1, %r2;
	mul.wide.s32 	%rd7, %r11, 4;
	add.s64 	%rd8, %rd4, %rd7;
	ld.global.f32 	%f1, [%rd8];
	add.s64 	%rd9, %rd5, %rd7;
	ld.global.f32 	%f2, [%rd9];
	add.f32 	%f3, %f1, %f2;
	add.s64 	%rd10, %rd6, %rd7;
	st.global.f32 	[%rd10], %f3;
$L__BB0_2:
	ret;

}


// ===== COMPILED SASS (sm_100) =====

	.target	sm_100

	.elftype	@"ET_EXEC"


//--------------------- .note.nv.tkinfo           --------------------------
	.section	.note.nv.tkinfo,"",@"SHT_NOTE"
	.sectionflags	@"SHF_NOTE_NV_TKINFO"
	.tkinfo
        /*0018*/ 	.word	0x00000002
        /*0030*/ 	.string	""
        /*0030*/ 	.string	"ptxas"
        /*0030*/ 	.string	"Cuda compilation tools, release 13.0, V13.0.88"
        /*0030*/ 	.string	"Build cuda_13.0.r13.0/compiler.36424714_0"
        /*0030*/ 	.string	"-arch sm_100 -m 64 "



//--------------------- .note.nv.cuinfo           --------------------------
	.section	.note.nv.cuinfo,"",@"SHT_NOTE"
	.sectionflags	@"SHF_NOTE_NV_CUINFO"
        /*0018*/ 	.short	0x0002
        /*001a*/ 	.short	0x0064
        /*001c*/ 	.short	0x0082
	.zero		2


//--------------------- .nv.info                  --------------------------
	.section	.nv.info,"",@"SHT_CUDA_INFO"
	.align	4


	//----- nvinfo : EIATTR_REGCOUNT
	.align		4
        /*0000*/ 	.byte	0x04, 0x2f
        /*0002*/ 	.short	(.L_1 - .L_0)
	.align		4
.L_0:
        /*0004*/ 	.word	index@(_Z21sumarMatricesParalelaPfS_S_i)
        /*0008*/ 	.word	0x0000000c


	//----- nvinfo : EIATTR_FRAME_SIZE
	.align		4
.L_1:
        /*000c*/ 	.byte	0x04, 0x11
        /*000e*/ 	.short	(.L_3 - .L_2)
	.align		4
.L_2:
        /*0010*/ 	.word	index@(_Z21sumarMatricesParalelaPfS_S_i)
        /*0014*/ 	.word	0x00000000


	//----- nvinfo : EIATTR_MIN_STACK_SIZE
	.align		4
.L_3:
        /*0018*/ 	.byte	0x04, 0x12
        /*001a*/ 	.short	(.L_5 - .L_4)
	.align		4
.L_4:
        /*001c*/ 	.word	index@(_Z21sumarMatricesParalelaPfS_S_i)
        /*0020*/ 	.word	0x00000000
.L_5:


//--------------------- .nv.compat                --------------------------
	.section	.nv.compat,"",@"SHT_CUDA_COMPAT_INFO"
	.align	4
        /*0000*/ 	.byte	0x02, 0x09, 0x00, 0x00, 0x02, 0x02, 0x01, 0x00, 0x02, 0x05, 0x05, 0x00, 0x03, 0x07, 0x01, 0x01
        /*0010*/ 	.byte	0x02, 0x03, 0x00, 0x00, 0x02, 0x06, 0x01, 0x00, 0x04, 0x0b, 0x08, 0x00, 0x09, 0x00, 0x00, 0x00
        /*0020*/ 	.byte	0x00, 0x00, 0x00, 0x00


//--------------------- .nv.info._Z21sumarMatricesParalelaPfS_S_i --------------------------
	.section	.nv.info._Z21sumarMatricesParalelaPfS_S_i,"",@"SHT_CUDA_INFO"
	.sectionflags	@""
	.align	4


	//----- nvinfo : EIATTR_CUDA_API_VERSION
	.align		4
        /*0000*/ 	.byte	0x04, 0x37
        /*0002*/ 	.short	(.L_7 - .L_6)
.L_6:
        /*0004*/ 	.word	0x00000082


	//----- nvinfo : EIATTR_KPARAM_INFO
	.align		4
.L_7:
        /*0008*/ 	.byte	0x04, 0x17
        /*000a*/ 	.short	(.L_9 - .L_8)
.L_8:
        /*000c*/ 	.word	0x00000000
        /*0010*/ 	.short	0x0003
        /*0012*/ 	.short	0x0018
        /*0014*/ 	.byte	0x00, 0xf0, 0x11, 0x00


	//----- nvinfo : EIATTR_KPARAM_INFO
	.align		4
.L_9:
        /*0018*/ 	.byte	0x04, 0x17
        /*001a*/ 	.short	(.L_11 - .L_10)
.L_10:
        /*001c*/ 	.word	0x00000000
        /*0020*/ 	.short	0x0002
        /*0022*/ 	.short	0x0010
        /*0024*/ 	.byte	0x00, 0xf5, 0x21, 0x00


	//----- nvinfo : EIATTR_KPARAM_INFO
	.align		4
.L_11:
        /*0028*/ 	.byte	0x04, 0x17
        /*002a*/ 	.short	(.L_13 - .L_12)
.L_12:
        /*002c*/ 	.word	0x00000000
        /*0030*/ 	.short	0x0001
        /*0032*/ 	.short	0x0008
        /*0034*/ 	.byte	0x00, 0xf5, 0x21, 0x00


	//----- nvinfo : EIATTR_KPARAM_INFO
	.align		4
.L_13:
        /*0038*/ 	.byte	0x04, 0x17
        /*003a*/ 	.short	(.L_15 - .L_14)
.L_14:
        /*003c*/ 	.word	0x00000000
        /*0040*/ 	.short	0x0000
        /*0042*/ 	.short	0x0000
        /*0044*/ 	.byte	0x00, 0xf5, 0x21, 0x00


	//----- nvinfo : EIATTR_SPARSE_MMA_MASK
	.align		4
.L_15:
        /*0048*/ 	.byte	0x03, 0x50
        /*004a*/ 	.short	0x0000


	//----- nvinfo : EIATTR_MAXREG_COUNT
	.align		4
        /*004c*/ 	.byte	0x03, 0x1b
        /*004e*/ 	.short	0x00ff


	//----- nvinfo : EIATTR_MERCURY_ISA_VERSION
	.align		4
        /*0050*/ 	.byte	0x03, 0x5f
        /*0052*/ 	.short	0x0101


	//----- nvinfo : EIATTR_VRC_CTA_INIT_COUNT
	.align		4
        /*0054*/ 	.byte	0x02, 0x4a
	.zero		1
	.zero		1


	//----- nvinfo : EIATTR_EXIT_INSTR_OFFSETS
	.align		4
        /*0058*/ 	.byte	0x04, 0x1c
        /*005a*/ 	.short	(.L_17 - .L_16)


	//   ....[0]....
.L_16:
        /*005c*/ 	.word	0x000000c0


	//   ....[1]....
        /*0060*/ 	.word	0x00000190


	//----- nvinfo : EIATTR_CBANK_PARAM_SIZE
	.align		4
.L_17:
        /*0064*/ 	.byte	0x03, 0x19
        /*0066*/ 	.short	0x001c


	//----- nvinfo : EIATTR_PARAM_CBANK
	.align		4
        /*0068*/ 	.byte	0x04, 0x0a
        /*006a*/ 	.short	(.L_19 - .L_18)
	.align		4
.L_18:
        /*006c*/ 	.word	index@(.nv.constant0._Z21sumarMatricesParalelaPfS_S_i)
        /*0070*/ 	.short	0x0380
        /*0072*/ 	.short	0x001c


	//----- nvinfo : EIATTR_SW_WAR
	.align		4
.L_19:
        /*0074*/ 	.byte	0x04, 0x36
        /*0076*/ 	.short	(.L_21 - .L_20)
.L_20:
        /*0078*/ 	.word	0x00000008
.L_21:


//--------------------- .nv.callgraph             --------------------------
	.section	.nv.callgraph,"",@"SHT_CUDA_CALLGRAPH"
	.align	4
	.sectionentsize	8
	.align		4
        /*0000*/ 	.word	0x00000000
	.align		4
        /*0004*/ 	.word	0xffffffff
	.align		4
        /*0008*/ 	.word	0x00000000
	.align		4
        /*000c*/ 	.word	0xfffffffe
	.align		4
        /*0010*/ 	.word	0x00000000
	.align		4
        /*0014*/ 	.word	0xfffffffd
	.align		4
        /*0018*/ 	.word	0x00000000
	.align		4
        /*001c*/ 	.word	0xfffffffc


//--------------------- .text._Z21sumarMatricesParalelaPfS_S_i --------------------------
	.section	.text._Z21sumarMatricesParalelaPfS_S_i,"ax",@progbits
	.align	128
        .global         _Z21sumarMatricesParalelaPfS_S_i
        .type           _Z21sumarMatricesParalelaPfS_S_i,@function
        .size           _Z21sumarMatricesParalelaPfS_S_i,(.L_x_1 - _Z21sumarMatricesParalelaPfS_S_i)
        .other          _Z21sumarMatricesParalelaPfS_S_i,@"STO_CUDA_ENTRY STV_DEFAULT"
_Z21sumarMatricesParalelaPfS_S_i:
.text._Z21sumarMatricesParalelaPfS_S_i:
[----:B------:R-:W-:Y:S01]  /*0000*/  LDC R1, c[0x0][0x37c] ;  /* 0x0000df00ff017b82 */ /* 0x000fe20000000800 */
[----:B------:R-:W0:Y:S07]  /*0010*/  S2R R3, SR_TID.Y ;  /* 0x0000000000037919 */ /* 0x000e2e0000002200 */
[----:B------:R-:W0:Y:S01]  /*0020*/  LDC R0, c[0x0][0x364] ;  /* 0x0000d900ff007b82 */ /* 0x000e220000000800 */
[----:B------:R-:W1:Y:S01]  /*0030*/  LDCU UR6, c[0x0][0x398] ;  /* 0x00007300ff0677ac */ /* 0x000e620008000800 */
[----:B------:R-:W2:Y:S06]  /*0040*/  S2R R2, SR_TID.X ;  /* 0x0000000000027919 */ /* 0x000eac0000002100 */
[----:B------:R-:W0:Y:S08]  /*0050*/  S2UR UR4, SR_CTAID.Y ;  /* 0x00000000000479c3 */ /* 0x000e300000002600 */
[----:B------:R-:W2:Y:S08]  /*0060*/  S2UR UR5, SR_CTAID.X ;  /* 0x00000000000579c3 */ /* 0x000eb00000002500 */
[----:B------:R-:W2:Y:S01]  /*0070*/  LDC R7, c[0x0][0x360] ;  /* 0x0000d800ff077b82 */ /* 0x000ea20000000800 */
[----:B0-----:R-:W-:-:S02]  /*0080*/  IMAD R0, R0, UR4, R3 ;  /* 0x0000000400007c24 */ /* 0x001fc4000f8e0203 */
[----:B--2---:R-:W-:-:S05]  /*0090*/  IMAD R7, R7, UR5, R2 ;  /* 0x0000000507077c24 */ /* 0x004fca000f8e0202 */
[----:B------:R-:W-:-:S04]  /*00a0*/  VIMNMX R2, PT, PT, R0, R7, !PT ;  /* 0x0000000700027248 */ /* 0x000fc80007fe0100 */
[----:B-1----:R-:W-:-:S13]  /*00b0*/  ISETP.GE.AND P0, PT, R2, UR6, PT ;  /* 0x0000000602007c0c */ /* 0x002fda000bf06270 */
[----:B------:R-:W-:Y:S05]  /*00c0*/  @P0 EXIT ;  /* 0x000000000000094d */ /* 0x000fea0003800000 */
[----:B------:R-:W0:Y:S01]  /*00d0*/  LDC.64 R2, c[0x0][0x380] ;  /* 0x0000e000ff027b82 */ /* 0x000e220000000a00 */
[----:B------:R-:W1:Y:S01]  /*00e0*/  LDCU.64 UR4, c[0x0][0x358] ;  /* 0x00006b00ff0477ac */ /* 0x000e620008000a00 */
[----:B------:R-:W-:-:S06]  /*00f0*/  IMAD R9, R0, UR6, R7 ;  /* 0x0000000600097c24 */ /* 0x000fcc000f8e0207 */
[----:B------:R-:W2:Y:S08]  /*0100*/  LDC.64 R4, c[0x0][0x388] ;  /* 0x0000e200ff047b82 */ /* 0x000eb00000000a00 */
[----:B------:R-:W3:Y:S01]  /*0110*/  LDC.64 R6, c[0x0][0x390] ;  /* 0x0000e400ff067b82 */ /* 0x000ee20000000a00 */
[----:B0-----:R-:W-:-:S06]  /*0120*/  IMAD.WIDE R2, R9, 0x4, R2 ;  /* 0x0000000409027825 */ /* 0x001fcc00078e0202 */
[----:B-1----:R-:W4:Y:S01]  /*0130*/  LDG.E R2, desc[UR4][R2.64] ;  /* 0x0000000402027981 */ /* 0x002f22000c1e1900 */
[----:B--2---:R-:W-:-:S06]  /*0140*/  IMAD.WIDE R4, R9, 0x4, R4 ;  /* 0x0000000409047825 */ /* 0x004fcc00078e0204 */
[----:B------:R-:W4:Y:S01]  /*0150*/  LDG.E R5, desc[UR4][R4.64] ;  /* 0x0000000404057981 */ /* 0x000f22000c1e1900 */
[----:B---3--:R-:W-:-:S04]  /*0160*/  IMAD.WIDE R6, R9, 0x4, R6 ;  /* 0x0000000409067825 */ /* 0x008fc800078e0206 */
[----:B----4-:R-:W-:-:S05]  /*0170*/  FADD R9, R2, R5 ;  /* 0x0000000502097221 */ /* 0x010fca0000000000 */
[----:B------:R-:W-:Y:S01]  /*0180*/  STG.E desc[UR4][R6.64], R9 ;  /* 0x0000000906007986 */ /* 0x000fe2000c101904 */
[----:B------:R-:W-:Y:S05]  /*0190*/  EXIT ;  /* 0x000000000000794d */ /* 0x000fea0003800000 */
.L_x_0:
[----:B------:R-:W-:-:S00]  /*01a0*/  BRA `(.L_x_0) ;  /* 0xfffffffc00fc7947 */ /* 0x000fc0000383ffff */
[----:B------:R-:W-:-:S00]  /*01b0*/  NOP ;  /* 0x0000000000007918 */ /* 0x000fc00000000000 */
        /* <DEDUP_REMOVED lines=12> */
.L_x_1:


//--------------------- .nv.shared.reserved.0     --------------------------
	.section	.nv.shared.reserved.0,"aw",@nobits
	.weak		__nv_reservedSMEM_offset_0_alias
	.size		__nv_reservedSMEM_offset_0_alias, 0, 64
	.other		__nv_reservedSMEM_offset_0_alias,@"STO_CUDA_RESERVED_SHARED STV_DEFAULT"
__nv_reservedSMEM_offset_0_alias:
	.zero		0
	.zero		64


//--------------------- .nv.constant0._Z21sumarMatricesParalelaPfS_S_i --------------------------
	.section	.nv.constant0._Z21sumarMatricesParalelaPfS_S_i,"a",@progbits
	.sectionflags	@""
	.align	4
.nv.constant0._Z21sumarMatricesParalelaPfS_S_i:
	.zero		924


//--------------------- SYMBOLS --------------------------

	.type		.nv.reservedSmem.offset0,@object
	.size		.nv.reservedSmem.offset0,0x4
